//
// Generated by NVIDIA NVVM Compiler
//
// Compiler Build ID: CL-36424714
// Cuda compilation tools, release 13.0, V13.0.88
// Based on NVVM 20.0.0
//

.version 9.0
.target sm_100
.address_size 64

	// .globl	_Z27convolution_1D_basic_kernelPfS_S_l

.visible .entry _Z27convolution_1D_basic_kernelPfS_S_l(
	.param .u64 .ptr .align 1 _Z27convolution_1D_basic_kernelPfS_S_l_param_0,
	.param .u64 .ptr .align 1 _Z27convolution_1D_basic_kernelPfS_S_l_param_1,
	.param .u64 .ptr .align 1 _Z27convolution_1D_basic_kernelPfS_S_l_param_2,
	.param .u64 _Z27convolution_1D_basic_kernelPfS_S_l_param_3
)
{
	.reg .pred 	%p<15>;
	.reg .b32 	%r<14>;
	.reg .b32 	%f<27>;
	.reg .b64 	%rd<17>;

	ld.param.u64 	%rd4, [_Z27convolution_1D_basic_kernelPfS_S_l_param_0];
	ld.param.u64 	%rd7, [_Z27convolution_1D_basic_kernelPfS_S_l_param_1];
	ld.param.u64 	%rd5, [_Z27convolution_1D_basic_kernelPfS_S_l_param_2];
	ld.param.u64 	%rd6, [_Z27convolution_1D_basic_kernelPfS_S_l_param_3];
	cvta.to.global.u64 	%rd1, %rd7;
	mov.u32 	%r1, %ctaid.x;
	mov.u32 	%r2, %ntid.x;
	mov.u32 	%r3, %tid.x;
	mad.lo.s32 	%r4, %r1, %r2, %r3;
	cvt.s64.s32 	%rd2, %r4;
	setp.le.s64 	%p1, %rd6, %rd2;
	@%p1 bra 	$L__BB0_12;
	cvt.u32.u64 	%r5, %rd2;
	cvta.to.global.u64 	%rd8, %rd4;
	add.s32 	%r6, %r5, -2;
	setp.lt.s32 	%p2, %r5, 2;
	cvt.s64.s32 	%rd9, %r6;
	setp.le.s64 	%p3, %rd6, %rd9;
	shl.b64 	%rd10, %rd2, 2;
	add.s64 	%rd3, %rd8, %rd10;
	mov.f32 	%f23, 0f00000000;
	or.pred  	%p4, %p2, %p3;
	@%p4 bra 	$L__BB0_3;
	ld.global.f32 	%f12, [%rd3+-8];
	ld.global.f32 	%f13, [%rd1];
	fma.rn.f32 	%f23, %f12, %f13, 0f00000000;
$L__BB0_3:
	add.s32 	%r8, %r5, -1;
	setp.lt.s32 	%p5, %r5, 1;
	cvt.s64.s32 	%rd11, %r8;
	setp.le.s64 	%p6, %rd6, %rd11;
	or.pred  	%p7, %p5, %p6;
	@%p7 bra 	$L__BB0_5;
	ld.global.f32 	%f14, [%rd3+-4];
	ld.global.f32 	%f15, [%rd1+4];
	fma.rn.f32 	%f23, %f14, %f15, %f23;
$L__BB0_5:
	setp.lt.s32 	%p8, %r5, 0;
	@%p8 bra 	$L__BB0_7;
	ld.global.f32 	%f16, [%rd3];
	ld.global.f32 	%f17, [%rd1+8];
	fma.rn.f32 	%f23, %f16, %f17, %f23;
$L__BB0_7:
	add.s32 	%r11, %r5, 1;
	setp.lt.s32 	%p9, %r5, -1;
	cvt.s64.s32 	%rd12, %r11;
	setp.le.s64 	%p10, %rd6, %rd12;
	or.pred  	%p11, %p9, %p10;
	@%p11 bra 	$L__BB0_9;
	ld.global.f32 	%f18, [%rd3+4];
	ld.global.f32 	%f19, [%rd1+12];
	fma.rn.f32 	%f23, %f18, %f19, %f23;
$L__BB0_9:
	add.s32 	%r13, %r5, 2;
	setp.lt.s32 	%p12, %r5, -2;
	cvt.s64.s32 	%rd13, %r13;
	setp.le.s64 	%p13, %rd6, %rd13;
	or.pred  	%p14, %p12, %p13;
	@%p14 bra 	$L__BB0_11;
	ld.global.f32 	%f20, [%rd3+8];
	ld.global.f32 	%f21, [%rd1+16];
	fma.rn.f32 	%f23, %f20, %f21, %f23;
$L__BB0_11:
	cvta.to.global.u64 	%rd14, %rd5;
	add.s64 	%rd16, %rd14, %rd10;
	st.global.f32 	[%rd16], %f23;
$L__BB0_12:
	ret;

}


// ===== COMPILED SASS (sm_100) =====

	.target	sm_100

	.elftype	@"ET_EXEC"


//--------------------- .note.nv.tkinfo           --------------------------
	.section	.note.nv.tkinfo,"",@"SHT_NOTE"
	.sectionflags	@"SHF_NOTE_NV_TKINFO"
	.tkinfo
        /*0018*/ 	.word	0x00000002
        /*0030*/ 	.string	""
        /*0030*/ 	.string	"ptxas"
        /*0030*/ 	.string	"Cuda compilation tools, release 13.0, V13.0.88"
        /*0030*/ 	.string	"Build cuda_13.0.r13.0/compiler.36424714_0"
        /*0030*/ 	.string	"-arch sm_100 -m 64 "



//--------------------- .note.nv.cuinfo           --------------------------
	.section	.note.nv.cuinfo,"",@"SHT_NOTE"
	.sectionflags	@"SHF_NOTE_NV_CUINFO"
        /*0018*/ 	.short	0x0002
        /*001a*/ 	.short	0x0064
        /*001c*/ 	.short	0x0082
	.zero		2


//--------------------- .nv.info                  --------------------------
	.section	.nv.info,"",@"SHT_CUDA_INFO"
	.align	4


	//----- nvinfo : EIATTR_REGCOUNT
	.align		4
        /*0000*/ 	.byte	0x04, 0x2f
        /*0002*/ 	.short	(.L_1 - .L_0)
	.align		4
.L_0:
        /*0004*/ 	.word	index@(_Z27convolution_1D_basic_kernelPfS_S_l)
        /*0008*/ 	.word	0x00000017


	//----- nvinfo : EIATTR_FRAME_SIZE
	.align		4
.L_1:
        /*000c*/ 	.byte	0x04, 0x11
        /*000e*/ 	.short	(.L_3 - .L_2)
	.align		4
.L_2:
        /*0010*/ 	.word	index@(_Z27convolution_1D_basic_kernelPfS_S_l)
        /*0014*/ 	.word	0x00000000


	//----- nvinfo : EIATTR_MIN_STACK_SIZE
	.align		4
.L_3:
        /*0018*/ 	.byte	0x04, 0x12
        /*001a*/ 	.short	(.L_5 - .L_4)
	.align		4
.L_4:
        /*001c*/ 	.word	index@(_Z27convolution_1D_basic_kernelPfS_S_l)
        /*0020*/ 	.word	0x00000000
.L_5:


//--------------------- .nv.compat                --------------------------
	.section	.nv.compat,"",@"SHT_CUDA_COMPAT_INFO"
	.align	4
        /*0000*/ 	.byte	0x02, 0x09, 0x00, 0x00, 0x02, 0x02, 0x01, 0x00, 0x02, 0x05, 0x05, 0x00, 0x03, 0x07, 0x01, 0x01
        /*0010*/ 	.byte	0x02, 0x03, 0x00, 0x00, 0x02, 0x06, 0x01, 0x00, 0x04, 0x0b, 0x08, 0x00, 0x09, 0x00, 0x00, 0x00
        /*0020*/ 	.byte	0x00, 0x00, 0x00, 0x00


//--------------------- .nv.info._Z27convolution_1D_basic_kernelPfS_S_l --------------------------
	.section	.nv.info._Z27convolution_1D_basic_kernelPfS_S_l,"",@"SHT_CUDA_INFO"
	.sectionflags	@""
	.align	4


	//----- nvinfo : EIATTR_CUDA_API_VERSION
	.align		4
        /*0000*/ 	.byte	0x04, 0x37
        /*0002*/ 	.short	(.L_7 - .L_6)
.L_6:
        /*0004*/ 	.word	0x00000082


	//----- nvinfo : EIATTR_KPARAM_INFO
	.align		4
.L_7:
        /*0008*/ 	.byte	0x04, 0x17
        /*000a*/ 	.short	(.L_9 - .L_8)
.L_8:
        /*000c*/ 	.word	0x00000000
        /*0010*/ 	.short	0x0003
        /*0012*/ 	.short	0x0018
        /*0014*/ 	.byte	0x00, 0xf0, 0x21, 0x00


	//----- nvinfo : EIATTR_KPARAM_INFO
	.align		4
.L_9:
        /*0018*/ 	.byte	0x04, 0x17
        /*001a*/ 	.short	(.L_11 - .L_10)
.L_10:
        /*001c*/ 	.word	0x00000000
        /*0020*/ 	.short	0x0002
        /*0022*/ 	.short	0x0010
        /*0024*/ 	.byte	0x00, 0xf5, 0x21, 0x00


	//----- nvinfo : EIATTR_KPARAM_INFO
	.align		4
.L_11:
        /*0028*/ 	.byte	0x04, 0x17
        /*002a*/ 	.short	(.L_13 - .L_12)
.L_12:
        /*002c*/ 	.word	0x00000000
        /*0030*/ 	.short	0x0001
        /*0032*/ 	.short	0x0008
        /*0034*/ 	.byte	0x00, 0xf5, 0x21, 0x00


	//----- nvinfo : EIATTR_KPARAM_INFO
	.align		4
.L_13:
        /*0038*/ 	.byte	0x04, 0x17
        /*003a*/ 	.short	(.L_15 - .L_14)
.L_14:
        /*003c*/ 	.word	0x00000000
        /*0040*/ 	.short	0x0000
        /*0042*/ 	.short	0x0000
        /*0044*/ 	.byte	0x00, 0xf5, 0x21, 0x00


	//----- nvinfo : EIATTR_SPARSE_MMA_MASK
	.align		4
.L_15:
        /*0048*/ 	.byte	0x03, 0x50
        /*004a*/ 	.short	0x0000


	//----- nvinfo : EIATTR_MAXREG_COUNT
	.align		4
        /*004c*/ 	.byte	0x03, 0x1b
        /*004e*/ 	.short	0x00ff


	//----- nvinfo : EIATTR_MERCURY_ISA_VERSION
	.align		4
        /*0050*/ 	.byte	0x03, 0x5f
        /*0052*/ 	.short	0x0101


	//----- nvinfo : EIATTR_VRC_CTA_INIT_COUNT
	.align		4
        /*0054*/ 	.byte	0x02, 0x4a
	.zero		1
	.zero		1


	//----- nvinfo : EIATTR_EXIT_INSTR_OFFSETS
	.align		4
        /*0058*/ 	.byte	0x04, 0x1c
        /*005a*/ 	.short	(.L_17 - .L_16)


	//   ....[0]....
.L_16:
        /*005c*/ 	.word	0x00000090


	//   ....[1]....
        /*0060*/ 	.word	0x000003e0


	//----- nvinfo : EIATTR_CBANK_PARAM_SIZE
	.align		4
.L_17:
        /*0064*/ 	.byte	0x03, 0x19
        /*0066*/ 	.short	0x0020


	//----- nvinfo : EIATTR_PARAM_CBANK
	.align		4
        /*0068*/ 	.byte	0x04, 0x0a
        /*006a*/ 	.short	(.L_19 - .L_18)
	.align		4
.L_18:
        /*006c*/ 	.word	index@(.nv.constant0._Z27convolution_1D_basic_kernelPfS_S_l)
        /*0070*/ 	.short	0x0380
        /*0072*/ 	.short	0x0020


	//----- nvinfo : EIATTR_SW_WAR
	.align		4
.L_19:
        /*0074*/ 	.byte	0x04, 0x36
        /*0076*/ 	.short	(.L_21 - .L_20)
.L_20:
        /*0078*/ 	.word	0x00000008
.L_21:


//--------------------- .nv.callgraph             --------------------------
	.section	.nv.callgraph,"",@"SHT_CUDA_CALLGRAPH"
	.align	4
	.sectionentsize	8
	.align		4
        /*0000*/ 	.word	0x00000000
	.align		4
        /*0004*/ 	.word	0xffffffff
	.align		4
        /*0008*/ 	.word	0x00000000
	.align		4
        /*000c*/ 	.word	0xfffffffe
	.align		4
        /*0010*/ 	.word	0x00000000
	.align		4
        /*0014*/ 	.word	0xfffffffd
	.align		4
        /*0018*/ 	.word	0x00000000
	.align		4
        /*001c*/ 	.word	0xfffffffc


//--------------------- .text._Z27convolution_1D_basic_kernelPfS_S_l --------------------------
	.section	.text._Z27convolution_1D_basic_kernelPfS_S_l,"ax",@progbits
	.align	128
        .global         _Z27convolution_1D_basic_kernelPfS_S_l
        .type           _Z27convolution_1D_basic_kernelPfS_S_l,@function
        .size           _Z27convolution_1D_basic_kernelPfS_S_l,(.L_x_1 - _Z27convolution_1D_basic_kernelPfS_S_l)
        .other          _Z27convolution_1D_basic_kernelPfS_S_l,@"STO_CUDA_ENTRY STV_DEFAULT"
_Z27convolution_1D_basic_kernelPfS_S_l:
.text._Z27convolution_1D_basic_kernelPfS_S_l:
[----:B------:R-:W-:Y:S01]  /*0000*/  LDC R1, c[0x0][0x37c] ;  /* 0x0000df00ff017b82 */ /* 0x000fe20000000800 */
[----:B------:R-:W0:Y:S07]  /*0010*/  S2R R3, SR_TID.X ;  /* 0x0000000000037919 */ /* 0x000e2e0000002100 */
[----:B------:R-:W0:Y:S01]  /*0020*/  S2UR UR4, SR_CTAID.X ;  /* 0x00000000000479c3 */ /* 0x000e220000002500 */
[----:B------:R-:W1:Y:S07]  /*0030*/  LDCU.64 UR6, c[0x0][0x398] ;  /* 0x00007300ff0677ac */ /* 0x000e6e0008000a00 */
[----:B------:R-:W0:Y:S02]  /*0040*/  LDC R0, c[0x0][0x360] ;  /* 0x0000d800ff007b82 */ /* 0x000e240000000800 */
[----:B0-----:R-:W-:-:S05]  /*0050*/  IMAD R0, R0, UR4, R3 ;  /* 0x0000000400007c24 */ /* 0x001fca000f8e0203 */
[----:B-1----:R-:W-:Y:S02]  /*0060*/  ISETP.GE.U32.AND P0, PT, R0, UR6, PT ;  /* 0x0000000600007c0c */ /* 0x002fe4000bf06070 */
[----:B------:R-:W-:-:S04]  /*0070*/  SHF.R.S32.HI R7, RZ, 0x1f, R0 ;  /* 0x0000001fff077819 */ /* 0x000fc80000011400 */
[----:B------:R-:W-:-:S13]  /*0080*/  ISETP.GE.AND.EX P0, PT, R7, UR7, PT, P0 ;  /* 0x0000000707007c0c */ /* 0x000fda000bf06300 */
[----:B------:R-:W-:Y:S05]  /*0090*/  @P0 EXIT ;  /* 0x000000000000094d */ /* 0x000fea0003800000 */
[C---:B------:R-:W-:Y:S01]  /*00a0*/  VIADD R2, R0.reuse, 0xfffffffe ;  /* 0xfffffffe00027836 */ /* 0x040fe20000000000 */
[C---:B------:R-:W-:Y:S01]  /*00b0*/  ISETP.GE.AND P4, PT, R0.reuse, RZ, PT ;  /* 0x000000ff0000720c */ /* 0x040fe20003f86270 */
[C---:B------:R-:W-:Y:S01]  /*00c0*/  VIADD R3, R0.reuse, 0xffffffff ;  /* 0xffffffff00037836 */ /* 0x040fe20000000000 */
[----:B------:R-:W0:Y:S01]  /*00d0*/  LDCU.64 UR8, c[0x0][0x380] ;  /* 0x00007000ff0877ac */ /* 0x000e220008000a00 */
[----:B------:R-:W-:Y:S01]  /*00e0*/  IMAD.SHL.U32 R17, R0, 0x4, RZ ;  /* 0x0000000400117824 */ /* 0x000fe200078e00ff */
[----:B------:R-:W-:Y:S02]  /*00f0*/  ISETP.GE.U32.AND P0, PT, R2, UR6, PT ;  /* 0x0000000602007c0c */ /* 0x000fe4000bf06070 */
[----:B------:R-:W-:Y:S01]  /*0100*/  SHF.R.S32.HI R2, RZ, 0x1f, R2 ;  /* 0x0000001fff027819 */ /* 0x000fe20000011402 */
[----:B------:R-:W1:Y:S01]  /*0110*/  LDCU.64 UR4, c[0x0][0x358] ;  /* 0x00006b00ff0477ac */ /* 0x000e620008000a00 */
[----:B------:R-:W-:Y:S02]  /*0120*/  ISETP.GE.U32.AND P1, PT, R3, UR6, PT ;  /* 0x0000000603007c0c */ /* 0x000fe4000bf26070 */
[----:B------:R-:W-:Y:S01]  /*0130*/  ISETP.GE.AND.EX P0, PT, R2, UR7, PT, P0 ;  /* 0x0000000702007c0c */ /* 0x000fe2000bf06300 */
[C---:B------:R-:W-:Y:S01]  /*0140*/  VIADD R2, R0.reuse, 0x1 ;  /* 0x0000000100027836 */ /* 0x040fe20000000000 */
[----:B------:R-:W-:Y:S01]  /*0150*/  SHF.R.S32.HI R4, RZ, 0x1f, R3 ;  /* 0x0000001fff047819 */ /* 0x000fe20000011403 */
[C---:B------:R-:W-:Y:S01]  /*0160*/  VIADD R3, R0.reuse, 0x2 ;  /* 0x0000000200037836 */ /* 0x040fe20000000000 */
[----:B------:R-:W-:Y:S01]  /*0170*/  ISETP.LT.OR P0, PT, R0, 0x2, P0 ;  /* 0x000000020000780c */ /* 0x000fe20000701670 */
[----:B------:R-:W1:Y:S01]  /*0180*/  @P4 LDC.64 R12, c[0x0][0x388] ;  /* 0x0000e200ff0c4b82 */ /* 0x000e620000000a00 */
[----:B------:R-:W-:-:S02]  /*0190*/  ISETP.GE.AND.EX P1, PT, R4, UR7, PT, P1 ;  /* 0x0000000704007c0c */ /* 0x000fc4000bf26310 */
[----:B------:R-:W-:Y:S02]  /*01a0*/  ISETP.GE.U32.AND P3, PT, R2, UR6, PT ;  /* 0x0000000602007c0c */ /* 0x000fe4000bf66070 */
[----:B------:R-:W-:Y:S02]  /*01b0*/  SHF.R.S32.HI R2, RZ, 0x1f, R2 ;  /* 0x0000001fff027819 */ /* 0x000fe40000011402 */
[----:B------:R-:W-:Y:S02]  /*01c0*/  ISETP.LT.OR P1, PT, R0, 0x1, P1 ;  /* 0x000000010000780c */ /* 0x000fe40000f21670 */
[----:B------:R-:W-:Y:S02]  /*01d0*/  ISETP.GE.U32.AND P2, PT, R3, UR6, PT ;  /* 0x0000000603007c0c */ /* 0x000fe4000bf46070 */
[----:B------:R-:W-:Y:S01]  /*01e0*/  SHF.R.S32.HI R3, RZ, 0x1f, R3 ;  /* 0x0000001fff037819 */ /* 0x000fe20000011403 */
[----:B------:R-:W2:Y:S01]  /*01f0*/  @!P0 LDC.64 R8, c[0x0][0x388] ;  /* 0x0000e200ff088b82 */ /* 0x000ea20000000a00 */
[----:B------:R-:W-:-:S02]  /*0200*/  ISETP.GE.AND.EX P3, PT, R2, UR7, PT, P3 ;  /* 0x0000000702007c0c */ /* 0x000fc4000bf66330 */
[----:B------:R-:W-:Y:S02]  /*0210*/  ISETP.GE.AND.EX P5, PT, R3, UR7, PT, P2 ;  /* 0x0000000703007c0c */ /* 0x000fe4000bfa6320 */
[C---:B------:R-:W-:Y:S02]  /*0220*/  ISETP.LT.OR P2, PT, R0.reuse, -0x1, P3 ;  /* 0xffffffff0000780c */ /* 0x040fe40001f41670 */
[C---:B------:R-:W-:Y:S01]  /*0230*/  ISETP.LT.OR P3, PT, R0.reuse, -0x2, P5 ;  /* 0xfffffffe0000780c */ /* 0x040fe20002f61670 */
[----:B------:R-:W3:Y:S01]  /*0240*/  @!P1 LDC.64 R10, c[0x0][0x388] ;  /* 0x0000e200ff0a9b82 */ /* 0x000ee20000000a00 */
[----:B------:R-:W-:Y:S02]  /*0250*/  SHF.L.U64.HI R19, R0, 0x2, R7 ;  /* 0x0000000200137819 */ /* 0x000fe40000010207 */
[----:B0-----:R-:W-:Y:S01]  /*0260*/  IADD3 R6, P5, PT, R17, UR8, RZ ;  /* 0x0000000811067c10 */ /* 0x001fe2000ffbe0ff */
[----:B-1----:R-:W4:Y:S03]  /*0270*/  @P4 LDG.E R12, desc[UR4][R12.64+0x8] ;  /* 0x000008040c0c4981 */ /* 0x002f26000c1e1900 */
[----:B------:R-:W-:Y:S01]  /*0280*/  IADD3.X R7, PT, PT, R19, UR9, RZ, P5, !PT ;  /* 0x0000000913077c10 */ /* 0x000fe2000affe4ff */
[----:B------:R-:W0:Y:S02]  /*0290*/  LDCU.64 UR8, c[0x0][0x390] ;  /* 0x00007200ff0877ac */ /* 0x000e240008000a00 */
[----:B------:R-:W1:Y:S02]  /*02a0*/  @!P2 LDC.64 R4, c[0x0][0x388] ;  /* 0x0000e200ff04ab82 */ /* 0x000e640000000a00 */
[----:B------:R-:W5:Y:S04]  /*02b0*/  @!P0 LDG.E R0, desc[UR4][R6.64+-0x8] ;  /* 0xfffff80406008981 */ /* 0x000f68000c1e1900 */
[----:B--2---:R-:W5:Y:S02]  /*02c0*/  @!P0 LDG.E R9, desc[UR4][R8.64] ;  /* 0x0000000408098981 */ /* 0x004f64000c1e1900 */
[----:B------:R-:W2:Y:S02]  /*02d0*/  @!P3 LDC.64 R2, c[0x0][0x388] ;  /* 0x0000e200ff02bb82 */ /* 0x000ea40000000a00 */
[----:B------:R-:W4:Y:S04]  /*02e0*/  @!P1 LDG.E R14, desc[UR4][R6.64+-0x4] ;  /* 0xfffffc04060e9981 */ /* 0x000f28000c1e1900 */
[----:B---3--:R-:W4:Y:S04]  /*02f0*/  @!P1 LDG.E R10, desc[UR4][R10.64+0x4] ;  /* 0x000004040a0a9981 */ /* 0x008f28000c1e1900 */
[----:B------:R-:W3:Y:S04]  /*0300*/  @P4 LDG.E R16, desc[UR4][R6.64] ;  /* 0x0000000406104981 */ /* 0x000ee8000c1e1900 */
[----:B------:R-:W3:Y:S04]  /*0310*/  @!P2 LDG.E R18, desc[UR4][R6.64+0x4] ;  /* 0x000004040612a981 */ /* 0x000ee8000c1e1900 */
[----:B-1----:R-:W3:Y:S04]  /*0320*/  @!P2 LDG.E R4, desc[UR4][R4.64+0xc] ;  /* 0x00000c040404a981 */ /* 0x002ee8000c1e1900 */
[----:B------:R-:W3:Y:S04]  /*0330*/  @!P3 LDG.E R20, desc[UR4][R6.64+0x8] ;  /* 0x000008040614b981 */ /* 0x000ee8000c1e1900 */
[----:B--2---:R-:W2:Y:S01]  /*0340*/  @!P3 LDG.E R2, desc[UR4][R2.64+0x10] ;  /* 0x000010040202b981 */ /* 0x004ea2000c1e1900 */
[----:B------:R-:W-:-:S02]  /*0350*/  IMAD.MOV.U32 R15, RZ, RZ, RZ ;  /* 0x000000ffff0f7224 */ /* 0x000fc400078e00ff */
[----:B-----5:R-:W-:-:S04]  /*0360*/  @!P0 FFMA R15, R0, R9, RZ ;  /* 0x00000009000f8223 */ /* 0x020fc800000000ff */
[----:B----4-:R-:W-:-:S04]  /*0370*/  @!P1 FFMA R15, R14, R10, R15 ;  /* 0x0000000a0e0f9223 */ /* 0x010fc8000000000f */
[----:B---3--:R-:W-:Y:S01]  /*0380*/  @P4 FFMA R15, R16, R12, R15 ;  /* 0x0000000c100f4223 */ /* 0x008fe2000000000f */
[----:B0-----:R-:W-:-:S03]  /*0390*/  IADD3 R8, P0, PT, R17, UR8, RZ ;  /* 0x0000000811087c10 */ /* 0x001fc6000ff1e0ff */
[----:B------:R-:W-:Y:S01]  /*03a0*/  @!P2 FFMA R15, R18, R4, R15 ;  /* 0x00000004120fa223 */ /* 0x000fe2000000000f */
[----:B------:R-:W-:-:S03]  /*03b0*/  IADD3.X R9, PT, PT, R19, UR9, RZ, P0, !PT ;  /* 0x0000000913097c10 */ /* 0x000fc600087fe4ff */
[----:B--2---:R-:W-:-:S05]  /*03c0*/  @!P3 FFMA R15, R20, R2, R15 ;  /* 0x00000002140fb223 */ /* 0x004fca000000000f */
[----:B------:R-:W-:Y:S01]  /*03d0*/  STG.E desc[UR4][R8.64], R15 ;  /* 0x0000000f08007986 */ /* 0x000fe2000c101904 */
[----:B------:R-:W-:Y:S05]  /*03e0*/  EXIT ;  /* 0x000000000000794d */ /* 0x000fea0003800000 */
.L_x_0:
[----:B------:R-:W-:-:S00]  /*03f0*/  BRA `(.L_x_0) ;  /* 0xfffffffc00fc7947 */ /* 0x000fc0000383ffff */
[----:B------:R-:W-:-:S00]  /*0400*/  NOP ;  /* 0x0000000000007918 */ /* 0x000fc00000000000 */
[----:B------:R-:W-:-:S00]  /*0410*/  NOP ;  /* 0x0000000000007918 */ /* 0x000fc00000000000 */
[----:B------:R-:W-:-:S00]  /*0420*/  NOP ;  /* 0x0000000000007918 */ /* 0x000fc00000000000 */
[----:B------:R-:W-:-:S00]  /*0430*/  NOP ;  /* 0x0000000000007918 */ /* 0x000fc00000000000 */
[----:B------:R-:W-:-:S00]  /*0440*/  NOP ;  /* 0x0000000000007918 */ /* 0x000fc00000000000 */
[----:B------:R-:W-:-:S00]  /*0450*/  NOP ;  /* 0x0000000000007918 */ /* 0x000fc00000000000 */
[----:B------:R-:W-:-:S00]  /*0460*/  NOP ;  /* 0x0000000000007918 */ /* 0x000fc00000000000 */
[----:B------:R-:W-:-:S00]  /*0470*/  NOP ;  /* 0x0000000000007918 */ /* 0x000fc00000000000 */
.L_x_1:


//--------------------- .nv.shared.reserved.0     --------------------------
	.section	.nv.shared.reserved.0,"aw",@nobits
	.weak		__nv_reservedSMEM_offset_0_alias
	.size		__nv_reservedSMEM_offset_0_alias, 0, 64
	.other		__nv_reservedSMEM_offset_0_alias,@"STO_CUDA_RESERVED_SHARED STV_DEFAULT"
__nv_reservedSMEM_offset_0_alias:
	.zero		0
	.zero		64


//--------------------- .nv.constant0._Z27convolution_1D_basic_kernelPfS_S_l --------------------------
	.section	.nv.constant0._Z27convolution_1D_basic_kernelPfS_S_l,"a",@progbits
	.sectionflags	@""
	.align	4
.nv.constant0._Z27convolution_1D_basic_kernelPfS_S_l:
	.zero		928


//--------------------- SYMBOLS --------------------------

	.type		.nv.reservedSmem.offset0,@object
	.size		.nv.reservedSmem.offset0,0x4
